//
// Generated by NVIDIA NVVM Compiler
//
// Compiler Build ID: CL-36424714
// Cuda compilation tools, release 13.0, V13.0.88
// Based on NVVM 20.0.0
//

.version 9.0
.target sm_100
.address_size 64

	// .globl	_Z6RunGoLPjS_iib

.visible .entry _Z6RunGoLPjS_iib(
	.param .u64 .ptr .align 1 _Z6RunGoLPjS_iib_param_0,
	.param .u64 .ptr .align 1 _Z6RunGoLPjS_iib_param_1,
	.param .u32 _Z6RunGoLPjS_iib_param_2,
	.param .u32 _Z6RunGoLPjS_iib_param_3,
	.param .u8 _Z6RunGoLPjS_iib_param_4
)
{
	.reg .pred 	%p<9>;
	.reg .b32 	%r<107>;
	.reg .b64 	%rd<24>;

	ld.param.u64 	%rd3, [_Z6RunGoLPjS_iib_param_0];
	ld.param.u64 	%rd4, [_Z6RunGoLPjS_iib_param_1];
	ld.param.u32 	%r9, [_Z6RunGoLPjS_iib_param_2];
	ld.param.u32 	%r10, [_Z6RunGoLPjS_iib_param_3];
	cvta.to.global.u64 	%rd1, %rd4;
	cvta.to.global.u64 	%rd2, %rd3;
	mov.u32 	%r11, %tid.x;
	mov.u32 	%r12, %tid.y;
	mov.u32 	%r13, %ctaid.x;
	mov.u32 	%r14, %ntid.x;
	mad.lo.s32 	%r106, %r13, %r14, %r11;
	mov.u32 	%r15, %ctaid.y;
	mov.u32 	%r16, %ntid.y;
	mad.lo.s32 	%r17, %r15, %r16, %r12;
	add.s32 	%r2, %r9, -1;
	setp.eq.s32 	%p1, %r17, 0;
	selp.b32 	%r18, %r10, %r17, %p1;
	add.s32 	%r19, %r18, -1;
	add.s32 	%r20, %r10, -1;
	setp.eq.s32 	%p2, %r17, %r20;
	add.s32 	%r21, %r17, 1;
	selp.b32 	%r22, 0, %r21, %p2;
	add.s32 	%r23, %r9, 31;
	shr.s32 	%r24, %r23, 31;
	shr.u32 	%r25, %r24, 27;
	add.s32 	%r26, %r23, %r25;
	shr.s32 	%r27, %r26, 5;
	mul.lo.s32 	%r3, %r19, %r27;
	mul.lo.s32 	%r4, %r27, %r17;
	mul.lo.s32 	%r5, %r22, %r27;
	add.s32 	%r28, %r106, 31;
	max.s32 	%r6, %r28, %r106;
$L__BB0_1:
	setp.eq.s32 	%p3, %r106, 0;
	selp.b32 	%r29, %r9, %r106, %p3;
	add.s32 	%r30, %r29, -1;
	setp.eq.s32 	%p4, %r106, %r2;
	add.s32 	%r8, %r106, 1;
	selp.b32 	%r31, 0, %r8, %p4;
	shr.s32 	%r32, %r30, 31;
	shr.u32 	%r33, %r32, 27;
	add.s32 	%r34, %r30, %r33;
	shr.s32 	%r35, %r34, 5;
	add.s32 	%r36, %r35, %r3;
	and.b32  	%r37, %r34, -32;
	sub.s32 	%r38, %r30, %r37;
	mul.wide.s32 	%rd5, %r36, 4;
	add.s64 	%rd6, %rd2, %rd5;
	ld.global.u32 	%r39, [%rd6];
	mov.b32 	%r40, 1;
	shl.b32 	%r41, %r40, %r38;
	and.b32  	%r42, %r39, %r41;
	shr.s32 	%r43, %r42, %r38;
	shr.s32 	%r44, %r106, 31;
	shr.u32 	%r45, %r44, 27;
	add.s32 	%r46, %r106, %r45;
	shr.s32 	%r47, %r46, 5;
	add.s32 	%r48, %r47, %r3;
	and.b32  	%r49, %r46, -32;
	sub.s32 	%r50, %r106, %r49;
	mul.wide.s32 	%rd7, %r48, 4;
	add.s64 	%rd8, %rd2, %rd7;
	ld.global.u32 	%r51, [%rd8];
	shl.b32 	%r52, %r40, %r50;
	and.b32  	%r53, %r51, %r52;
	shr.s32 	%r54, %r53, %r50;
	add.s32 	%r55, %r54, %r43;
	shr.s32 	%r56, %r31, 31;
	shr.u32 	%r57, %r56, 27;
	add.s32 	%r58, %r31, %r57;
	shr.s32 	%r59, %r58, 5;
	add.s32 	%r60, %r59, %r3;
	and.b32  	%r61, %r58, -32;
	sub.s32 	%r62, %r31, %r61;
	mul.wide.s32 	%rd9, %r60, 4;
	add.s64 	%rd10, %rd2, %rd9;
	ld.global.u32 	%r63, [%rd10];
	shl.b32 	%r64, %r40, %r62;
	and.b32  	%r65, %r63, %r64;
	shr.s32 	%r66, %r65, %r62;
	add.s32 	%r67, %r55, %r66;
	add.s32 	%r68, %r59, %r4;
	mul.wide.s32 	%rd11, %r68, 4;
	add.s64 	%rd12, %rd2, %rd11;
	ld.global.u32 	%r69, [%rd12];
	and.b32  	%r70, %r69, %r64;
	shr.s32 	%r71, %r70, %r62;
	add.s32 	%r72, %r67, %r71;
	add.s32 	%r73, %r59, %r5;
	mul.wide.s32 	%rd13, %r73, 4;
	add.s64 	%rd14, %rd2, %rd13;
	ld.global.u32 	%r74, [%rd14];
	and.b32  	%r75, %r74, %r64;
	shr.s32 	%r76, %r75, %r62;
	add.s32 	%r77, %r72, %r76;
	add.s32 	%r78, %r47, %r5;
	mul.wide.s32 	%rd15, %r78, 4;
	add.s64 	%rd16, %rd2, %rd15;
	ld.global.u32 	%r79, [%rd16];
	and.b32  	%r80, %r79, %r52;
	shr.s32 	%r81, %r80, %r50;
	add.s32 	%r82, %r77, %r81;
	add.s32 	%r83, %r35, %r5;
	mul.wide.s32 	%rd17, %r83, 4;
	add.s64 	%rd18, %rd2, %rd17;
	ld.global.u32 	%r84, [%rd18];
	and.b32  	%r85, %r84, %r41;
	shr.s32 	%r86, %r85, %r38;
	add.s32 	%r87, %r82, %r86;
	add.s32 	%r88, %r35, %r4;
	mul.wide.s32 	%rd19, %r88, 4;
	add.s64 	%rd20, %rd2, %rd19;
	ld.global.u32 	%r89, [%rd20];
	and.b32  	%r90, %r89, %r41;
	shr.s32 	%r91, %r90, %r38;
	add.s32 	%r92, %r87, %r91;
	add.s32 	%r93, %r47, %r4;
	mul.wide.s32 	%rd21, %r93, 4;
	add.s64 	%rd22, %rd2, %rd21;
	ld.global.u32 	%r94, [%rd22];
	and.b32  	%r95, %r94, %r52;
	shr.s32 	%r96, %r95, %r50;
	setp.eq.s32 	%p5, %r96, 1;
	setp.eq.s32 	%p6, %r92, 3;
	and.b32  	%r97, %r92, -2;
	setp.eq.s32 	%p7, %r97, 2;
	selp.u32 	%r98, -1, 0, %p6;
	selp.u32 	%r99, -1, 0, %p7;
	selp.b32 	%r100, %r99, %r98, %p5;
	and.b32  	%r101, %r100, 1;
	add.s64 	%rd23, %rd1, %rd21;
	ld.global.u32 	%r102, [%rd23];
	and.b32  	%r103, %r106, 31;
	shl.b32 	%r104, %r101, %r103;
	xor.b32  	%r105, %r104, %r102;
	st.global.u32 	[%rd23], %r105;
	setp.ne.s32 	%p8, %r106, %r6;
	mov.u32 	%r106, %r8;
	@%p8 bra 	$L__BB0_1;
	ret;

}


// ===== COMPILED SASS (sm_100) =====

	.target	sm_100

	.elftype	@"ET_EXEC"


//--------------------- .note.nv.tkinfo           --------------------------
	.section	.note.nv.tkinfo,"",@"SHT_NOTE"
	.sectionflags	@"SHF_NOTE_NV_TKINFO"
	.tkinfo
        /*0018*/ 	.word	0x00000002
        /*0030*/ 	.string	""
        /*0030*/ 	.string	"ptxas"
        /*0030*/ 	.string	"Cuda compilation tools, release 13.0, V13.0.88"
        /*0030*/ 	.string	"Build cuda_13.0.r13.0/compiler.36424714_0"
        /*0030*/ 	.string	"-arch sm_100 -m 64 "



//--------------------- .note.nv.cuinfo           --------------------------
	.section	.note.nv.cuinfo,"",@"SHT_NOTE"
	.sectionflags	@"SHF_NOTE_NV_CUINFO"
        /*0018*/ 	.short	0x0002
        /*001a*/ 	.short	0x0064
        /*001c*/ 	.short	0x0082
	.zero		2


//--------------------- .nv.info                  --------------------------
	.section	.nv.info,"",@"SHT_CUDA_INFO"
	.align	4


	//----- nvinfo : EIATTR_REGCOUNT
	.align		4
        /*0000*/ 	.byte	0x04, 0x2f
        /*0002*/ 	.short	(.L_1 - .L_0)
	.align		4
.L_0:
        /*0004*/ 	.word	index@(_Z6RunGoLPjS_iib)
        /*0008*/ 	.word	0x00000020


	//----- nvinfo : EIATTR_FRAME_SIZE
	.align		4
.L_1:
        /*000c*/ 	.byte	0x04, 0x11
        /*000e*/ 	.short	(.L_3 - .L_2)
	.align		4
.L_2:
        /*0010*/ 	.word	index@(_Z6RunGoLPjS_iib)
        /*0014*/ 	.word	0x00000000


	//----- nvinfo : EIATTR_MIN_STACK_SIZE
	.align		4
.L_3:
        /*0018*/ 	.byte	0x04, 0x12
        /*001a*/ 	.short	(.L_5 - .L_4)
	.align		4
.L_4:
        /*001c*/ 	.word	index@(_Z6RunGoLPjS_iib)
        /*0020*/ 	.word	0x00000000
.L_5:


//--------------------- .nv.compat                --------------------------
	.section	.nv.compat,"",@"SHT_CUDA_COMPAT_INFO"
	.align	4
        /*0000*/ 	.byte	0x02, 0x09, 0x00, 0x00, 0x02, 0x02, 0x01, 0x00, 0x02, 0x05, 0x05, 0x00, 0x03, 0x07, 0x01, 0x01
        /*0010*/ 	.byte	0x02, 0x03, 0x00, 0x00, 0x02, 0x06, 0x01, 0x00, 0x04, 0x0b, 0x08, 0x00, 0x09, 0x00, 0x00, 0x00
        /*0020*/ 	.byte	0x00, 0x00, 0x00, 0x00


//--------------------- .nv.info._Z6RunGoLPjS_iib --------------------------
	.section	.nv.info._Z6RunGoLPjS_iib,"",@"SHT_CUDA_INFO"
	.sectionflags	@""
	.align	4


	//----- nvinfo : EIATTR_CUDA_API_VERSION
	.align		4
        /*0000*/ 	.byte	0x04, 0x37
        /*0002*/ 	.short	(.L_7 - .L_6)
.L_6:
        /*0004*/ 	.word	0x00000082


	//----- nvinfo : EIATTR_KPARAM_INFO
	.align		4
.L_7:
        /*0008*/ 	.byte	0x04, 0x17
        /*000a*/ 	.short	(.L_9 - .L_8)
.L_8:
        /*000c*/ 	.word	0x00000000
        /*0010*/ 	.short	0x0004
        /*0012*/ 	.short	0x0018
        /*0014*/ 	.byte	0x00, 0xf0, 0x05, 0x00


	//----- nvinfo : EIATTR_KPARAM_INFO
	.align		4
.L_9:
        /*0018*/ 	.byte	0x04, 0x17
        /*001a*/ 	.short	(.L_11 - .L_10)
.L_10:
        /*001c*/ 	.word	0x00000000
        /*0020*/ 	.short	0x0003
        /*0022*/ 	.short	0x0014
        /*0024*/ 	.byte	0x00, 0xf0, 0x11, 0x00


	//----- nvinfo : EIATTR_KPARAM_INFO
	.align		4
.L_11:
        /*0028*/ 	.byte	0x04, 0x17
        /*002a*/ 	.short	(.L_13 - .L_12)
.L_12:
        /*002c*/ 	.word	0x00000000
        /*0030*/ 	.short	0x0002
        /*0032*/ 	.short	0x0010
        /*0034*/ 	.byte	0x00, 0xf0, 0x11, 0x00


	//----- nvinfo : EIATTR_KPARAM_INFO
	.align		4
.L_13:
        /*0038*/ 	.byte	0x04, 0x17
        /*003a*/ 	.short	(.L_15 - .L_14)
.L_14:
        /*003c*/ 	.word	0x00000000
        /*0040*/ 	.short	0x0001
        /*0042*/ 	.short	0x0008
        /*0044*/ 	.byte	0x00, 0xf5, 0x21, 0x00


	//----- nvinfo : EIATTR_KPARAM_INFO
	.align		4
.L_15:
        /*0048*/ 	.byte	0x04, 0x17
        /*004a*/ 	.short	(.L_17 - .L_16)
.L_16:
        /*004c*/ 	.word	0x00000000
        /*0050*/ 	.short	0x0000
        /*0052*/ 	.short	0x0000
        /*0054*/ 	.byte	0x00, 0xf5, 0x21, 0x00


	//----- nvinfo : EIATTR_SPARSE_MMA_MASK
	.align		4
.L_17:
        /*0058*/ 	.byte	0x03, 0x50
        /*005a*/ 	.short	0x0000


	//----- nvinfo : EIATTR_MAXREG_COUNT
	.align		4
        /*005c*/ 	.byte	0x03, 0x1b
        /*005e*/ 	.short	0x00ff


	//----- nvinfo : EIATTR_MERCURY_ISA_VERSION
	.align		4
        /*0060*/ 	.byte	0x03, 0x5f
        /*0062*/ 	.short	0x0101


	//----- nvinfo : EIATTR_VRC_CTA_INIT_COUNT
	.align		4
        /*0064*/ 	.byte	0x02, 0x4a
	.zero		1
	.zero		1


	//----- nvinfo : EIATTR_EXIT_INSTR_OFFSETS
	.align		4
        /*0068*/ 	.byte	0x04, 0x1c
        /*006a*/ 	.short	(.L_19 - .L_18)


	//   ....[0]....
.L_18:
        /*006c*/ 	.word	0x00000730


	//----- nvinfo : EIATTR_CRS_STACK_SIZE
	.align		4
.L_19:
        /*0070*/ 	.byte	0x04, 0x1e
        /*0072*/ 	.short	(.L_21 - .L_20)
.L_20:
        /*0074*/ 	.word	0x00000000


	//----- nvinfo : EIATTR_CBANK_PARAM_SIZE
	.align		4
.L_21:
        /*0078*/ 	.byte	0x03, 0x19
        /*007a*/ 	.short	0x0019


	//----- nvinfo : EIATTR_PARAM_CBANK
	.align		4
        /*007c*/ 	.byte	0x04, 0x0a
        /*007e*/ 	.short	(.L_23 - .L_22)
	.align		4
.L_22:
        /*0080*/ 	.word	index@(.nv.constant0._Z6RunGoLPjS_iib)
        /*0084*/ 	.short	0x0380
        /*0086*/ 	.short	0x0019


	//----- nvinfo : EIATTR_SW_WAR
	.align		4
.L_23:
        /*0088*/ 	.byte	0x04, 0x36
        /*008a*/ 	.short	(.L_25 - .L_24)
.L_24:
        /*008c*/ 	.word	0x00000008
.L_25:


//--------------------- .nv.callgraph             --------------------------
	.section	.nv.callgraph,"",@"SHT_CUDA_CALLGRAPH"
	.align	4
	.sectionentsize	8
	.align		4
        /*0000*/ 	.word	0x00000000
	.align		4
        /*0004*/ 	.word	0xffffffff
	.align		4
        /*0008*/ 	.word	0x00000000
	.align		4
        /*000c*/ 	.word	0xfffffffe
	.align		4
        /*0010*/ 	.word	0x00000000
	.align		4
        /*0014*/ 	.word	0xfffffffd
	.align		4
        /*0018*/ 	.word	0x00000000
	.align		4
        /*001c*/ 	.word	0xfffffffc


//--------------------- .text._Z6RunGoLPjS_iib    --------------------------
	.section	.text._Z6RunGoLPjS_iib,"ax",@progbits
	.align	128
        .global         _Z6RunGoLPjS_iib
        .type           _Z6RunGoLPjS_iib,@function
        .size           _Z6RunGoLPjS_iib,(.L_x_2 - _Z6RunGoLPjS_iib)
        .other          _Z6RunGoLPjS_iib,@"STO_CUDA_ENTRY STV_DEFAULT"
_Z6RunGoLPjS_iib:
.text._Z6RunGoLPjS_iib:
[----:B------:R-:W-:Y:S01]  /*0000*/  LDC R1, c[0x0][0x37c] ;  /* 0x0000df00ff017b82 */ /* 0x000fe20000000800 */
[----:B------:R-:W0:Y:S07]  /*0010*/  S2R R3, SR_TID.Y ;  /* 0x0000000000037919 */ /* 0x000e2e0000002200 */
[----:B------:R-:W1:Y:S01]  /*0020*/  LDC R4, c[0x0][0x360] ;  /* 0x0000d800ff047b82 */ /* 0x000e620000000800 */
[----:B------:R-:W2:Y:S01]  /*0030*/  LDCU.64 UR10, c[0x0][0x390] ;  /* 0x00007200ff0a77ac */ /* 0x000ea20008000a00 */
[----:B------:R-:W1:Y:S01]  /*0040*/  S2R R7, SR_TID.X ;  /* 0x0000000000077919 */ /* 0x000e620000002100 */
[----:B------:R-:W3:Y:S05]  /*0050*/  LDCU.64 UR8, c[0x0][0x358] ;  /* 0x00006b00ff0877ac */ /* 0x000eea0008000a00 */
[----:B------:R-:W0:Y:S08]  /*0060*/  S2UR UR5, SR_CTAID.Y ;  /* 0x00000000000579c3 */ /* 0x000e300000002600 */
[----:B------:R-:W0:Y:S01]  /*0070*/  LDC R0, c[0x0][0x364] ;  /* 0x0000d900ff007b82 */ /* 0x000e220000000800 */
[----:B--2---:R-:W-:-:S02]  /*0080*/  UIADD3 UR4, UPT, UPT, UR10, 0x1f, URZ ;  /* 0x0000001f0a047890 */ /* 0x004fc4000fffe0ff */
[----:B------:R-:W-:-:S05]  /*0090*/  UIADD3 UR6, UPT, UPT, UR11, -0x1, URZ ;  /* 0xffffffff0b067890 */ /* 0x000fca000fffe0ff */
[----:B------:R-:W1:Y:S08]  /*00a0*/  S2UR UR7, SR_CTAID.X ;  /* 0x00000000000779c3 */ /* 0x000e700000002500 */
[----:B------:R-:W2:Y:S08]  /*00b0*/  LDC.64 R12, c[0x0][0x380] ;  /* 0x0000e000ff0c7b82 */ /* 0x000eb00000000a00 */
[----:B------:R-:W4:Y:S01]  /*00c0*/  LDC.64 R14, c[0x0][0x388] ;  /* 0x0000e200ff0e7b82 */ /* 0x000f220000000a00 */
[----:B0-----:R-:W-:Y:S01]  /*00d0*/  IMAD R3, R0, UR5, R3 ;  /* 0x0000000500037c24 */ /* 0x001fe2000f8e0203 */
[----:B------:R-:W-:-:S03]  /*00e0*/  USHF.R.S32.HI UR5, URZ, 0x1f, UR4 ;  /* 0x0000001fff057899 */ /* 0x000fc60008011404 */
[C---:B------:R-:W-:Y:S01]  /*00f0*/  VIADD R2, R3.reuse, 0x1 ;  /* 0x0000000103027836 */ /* 0x040fe20000000000 */
[C---:B------:R-:W-:Y:S01]  /*0100*/  ISETP.NE.AND P0, PT, R3.reuse, RZ, PT ;  /* 0x000000ff0300720c */ /* 0x040fe20003f05270 */
[----:B------:R-:W-:Y:S01]  /*0110*/  ULEA.HI UR5, UR5, UR4, URZ, 0x5 ;  /* 0x0000000405057291 */ /* 0x000fe2000f8f28ff */
[C---:B------:R-:W-:Y:S01]  /*0120*/  ISETP.NE.AND P1, PT, R3.reuse, UR6, PT ;  /* 0x0000000603007c0c */ /* 0x040fe2000bf25270 */
[----:B-1----:R-:W-:Y:S01]  /*0130*/  IMAD R7, R4, UR7, R7 ;  /* 0x0000000704077c24 */ /* 0x002fe2000f8e0207 */
[----:B------:R-:W-:Y:S01]  /*0140*/  SEL R0, R3, UR11, P0 ;  /* 0x0000000b03007c07 */ /* 0x000fe20008000000 */
[----:B------:R-:W-:Y:S01]  /*0150*/  USHF.R.S32.HI UR5, URZ, 0x5, UR5 ;  /* 0x00000005ff057899 */ /* 0x000fe20008011405 */
[----:B------:R-:W-:Y:S01]  /*0160*/  SEL R4, R2, RZ, P1 ;  /* 0x000000ff02047207 */ /* 0x000fe20000800000 */
[----:B------:R-:W-:Y:S01]  /*0170*/  UIADD3 UR4, UPT, UPT, UR10, -0x1, URZ ;  /* 0xffffffff0a047890 */ /* 0x000fe2000fffe0ff */
[----:B------:R-:W-:Y:S01]  /*0180*/  VIADDMNMX R2, R7, 0x1f, R7, !PT ;  /* 0x0000001f07027846 */ /* 0x000fe20007800107 */
[----:B------:R-:W-:-:S02]  /*0190*/  VIADD R0, R0, 0xffffffff ;  /* 0xffffffff00007836 */ /* 0x000fc40000000000 */
[----:B------:R-:W-:Y:S02]  /*01a0*/  IMAD R3, R3, UR5, RZ ;  /* 0x0000000503037c24 */ /* 0x000fe4000f8e02ff */
[----:B------:R-:W-:Y:S02]  /*01b0*/  IMAD R4, R4, UR5, RZ ;  /* 0x0000000504047c24 */ /* 0x000fe4000f8e02ff */
[----:B--23--:R-:W-:-:S07]  /*01c0*/  IMAD R0, R0, UR5, RZ ;  /* 0x0000000500007c24 */ /* 0x00cfce000f8e02ff */
.L_x_0:
[C---:B------:R-:W-:Y:S01]  /*01d0*/  ISETP.NE.AND P0, PT, R7.reuse, RZ, PT ;  /* 0x000000ff0700720c */ /* 0x040fe20003f05270 */
[C---:B------:R-:W-:Y:S01]  /*01e0*/  VIADD R5, R7.reuse, 0x1 ;  /* 0x0000000107057836 */ /* 0x040fe20000000000 */
[C---:B------:R-:W-:Y:S02]  /*01f0*/  ISETP.NE.AND P1, PT, R7.reuse, UR4, PT ;  /* 0x0000000407007c0c */ /* 0x040fe4000bf25270 */
[----:B------:R-:W-:Y:S02]  /*0200*/  SEL R9, R7, UR10, P0 ;  /* 0x0000000a07097c07 */ /* 0x000fe40008000000 */
[----:B------:R-:W-:Y:S02]  /*0210*/  SEL R26, R5, RZ, P1 ;  /* 0x000000ff051a7207 */ /* 0x000fe40000800000 */
[----:B------:R-:W-:Y:S01]  /*0220*/  SHF.R.S32.HI R8, RZ, 0x1f, R7 ;  /* 0x0000001fff087819 */ /* 0x000fe20000011407 */
[----:B------:R-:W-:Y:S01]  /*0230*/  VIADD R9, R9, 0xffffffff ;  /* 0xffffffff09097836 */ /* 0x000fe20000000000 */
[----:B------:R-:W-:-:S02]  /*0240*/  SHF.R.S32.HI R27, RZ, 0x1f, R26 ;  /* 0x0000001fff1b7819 */ /* 0x000fc4000001141a */
[----:B------:R-:W-:Y:S02]  /*0250*/  LEA.HI R19, R8, R7, RZ, 0x5 ;  /* 0x0000000708137211 */ /* 0x000fe400078f28ff */
[----:B------:R-:W-:Y:S02]  /*0260*/  SHF.R.S32.HI R6, RZ, 0x1f, R9 ;  /* 0x0000001fff067819 */ /* 0x000fe40000011409 */
[----:B------:R-:W-:Y:S02]  /*0270*/  LEA.HI R27, R27, R26, RZ, 0x5 ;  /* 0x0000001a1b1b7211 */ /* 0x000fe400078f28ff */
[----:B------:R-:W-:Y:S02]  /*0280*/  LEA.HI R17, R6, R9, RZ, 0x5 ;  /* 0x0000000906117211 */ /* 0x000fe400078f28ff */
[-C--:B------:R-:W-:Y:S02]  /*0290*/  LEA.HI.SX32 R25, R19, R0.reuse, 0x1b ;  /* 0x0000000013197211 */ /* 0x080fe400078fdaff */
[----:B------:R-:W-:-:S02]  /*02a0*/  LEA.HI.SX32 R23, R27, R0, 0x1b ;  /* 0x000000001b177211 */ /* 0x000fc400078fdaff */
[----:B------:R-:W-:Y:S01]  /*02b0*/  LEA.HI.SX32 R21, R17, R0, 0x1b ;  /* 0x0000000011157211 */ /* 0x000fe200078fdaff */
[----:B------:R-:W-:-:S04]  /*02c0*/  IMAD.WIDE R24, R25, 0x4, R12 ;  /* 0x0000000419187825 */ /* 0x000fc800078e020c */
[--C-:B------:R-:W-:Y:S02]  /*02d0*/  IMAD.WIDE R22, R23, 0x4, R12.reuse ;  /* 0x0000000417167825 */ /* 0x100fe400078e020c */
[----:B------:R-:W2:Y:S02]  /*02e0*/  LDG.E R25, desc[UR8][R24.64] ;  /* 0x0000000818197981 */ /* 0x000ea4000c1e1900 */
[----:B------:R-:W-:Y:S02]  /*02f0*/  IMAD.WIDE R20, R21, 0x4, R12 ;  /* 0x0000000415147825 */ /* 0x000fe400078e020c */
[----:B------:R-:W3:Y:S04]  /*0300*/  LDG.E R22, desc[UR8][R22.64] ;  /* 0x0000000816167981 */ /* 0x000ee8000c1e1900 */
[----:B------:R-:W5:Y:S01]  /*0310*/  LDG.E R21, desc[UR8][R20.64] ;  /* 0x0000000814157981 */ /* 0x000f62000c1e1900 */
[----:B------:R-:W-:-:S02]  /*0320*/  LOP3.LUT R8, R19, 0xffffffe0, RZ, 0xc0, !PT ;  /* 0xffffffe013087812 */ /* 0x000fc400078ec0ff */
[----:B------:R-:W-:Y:S02]  /*0330*/  LOP3.LUT R11, R27, 0xffffffe0, RZ, 0xc0, !PT ;  /* 0xffffffe01b0b7812 */ /* 0x000fe400078ec0ff */
[----:B------:R-:W-:Y:S01]  /*0340*/  LOP3.LUT R6, R17, 0xffffffe0, RZ, 0xc0, !PT ;  /* 0xffffffe011067812 */ /* 0x000fe200078ec0ff */
[----:B------:R-:W-:Y:S02]  /*0350*/  IMAD.MOV.U32 R29, RZ, RZ, 0x1 ;  /* 0x00000001ff1d7424 */ /* 0x000fe400078e00ff */
[----:B------:R-:W-:Y:S02]  /*0360*/  IMAD.IADD R8, R7, 0x1, -R8 ;  /* 0x0000000107087824 */ /* 0x000fe400078e0a08 */
[----:B------:R-:W-:Y:S02]  /*0370*/  IMAD.IADD R26, R26, 0x1, -R11 ;  /* 0x000000011a1a7824 */ /* 0x000fe400078e0a0b */
[----:B------:R-:W-:Y:S01]  /*0380*/  IMAD.IADD R9, R9, 0x1, -R6 ;  /* 0x0000000109097824 */ /* 0x000fe200078e0a06 */
[----:B------:R-:W-:-:S02]  /*0390*/  SHF.L.U32 R10, R29, R8, RZ ;  /* 0x000000081d0a7219 */ /* 0x000fc400000006ff */
[C---:B------:R-:W-:Y:S02]  /*03a0*/  SHF.L.U32 R11, R29.reuse, R26, RZ ;  /* 0x0000001a1d0b7219 */ /* 0x040fe400000006ff */
[----:B------:R-:W-:Y:S02]  /*03b0*/  SHF.L.U32 R6, R29, R9, RZ ;  /* 0x000000091d067219 */ /* 0x000fe400000006ff */
[----:B------:R-:W-:-:S05]  /*03c0*/  LEA.HI.SX32 R29, R27, R3, 0x1b ;  /* 0x000000031b1d7211 */ /* 0x000fca00078fdaff */
[----:B------:R-:W-:Y:S01]  /*03d0*/  IMAD.WIDE R28, R29, 0x4, R12 ;  /* 0x000000041d1c7825 */ /* 0x000fe200078e020c */
[----:B------:R-:W-:-:S05]  /*03e0*/  LEA.HI.SX32 R18, R17, R3, 0x1b ;  /* 0x0000000311127211 */ /* 0x000fca00078fdaff */
[----:B------:R-:W4:Y:S01]  /*03f0*/  LDG.E R28, desc[UR8][R28.64] ;  /* 0x000000081c1c7981 */ /* 0x000f22000c1e1900 */
[----:B--2---:R-:W-:Y:S02]  /*0400*/  LOP3.LUT R25, R25, R10, RZ, 0xc0, !PT ;  /* 0x0000000a19197212 */ /* 0x004fe400078ec0ff */
[----:B---3--:R-:W-:Y:S02]  /*0410*/  LOP3.LUT R23, R22, R11, RZ, 0xc0, !PT ;  /* 0x0000000b16177212 */ /* 0x008fe400078ec0ff */
[----:B-----5:R-:W-:Y:S02]  /*0420*/  LOP3.LUT R16, R21, R6, RZ, 0xc0, !PT ;  /* 0x0000000615107212 */ /* 0x020fe400078ec0ff */
[----:B------:R-:W-:Y:S02]  /*0430*/  LEA.HI.SX32 R21, R27, R4, 0x1b ;  /* 0x000000041b157211 */ /* 0x000fe400078fdaff */
[----:B------:R-:W-:Y:S02]  /*0440*/  SHF.R.S32.HI R25, RZ, R8, R25 ;  /* 0x00000008ff197219 */ /* 0x000fe40000011419 */
[----:B------:R-:W-:-:S02]  /*0450*/  SHF.R.S32.HI R23, RZ, R26, R23 ;  /* 0x0000001aff177219 */ /* 0x000fc40000011417 */
[----:B------:R-:W-:-:S04]  /*0460*/  SHF.R.S32.HI R16, RZ, R9, R16 ;  /* 0x00000009ff107219 */ /* 0x000fc80000011410 */
[----:B------:R-:W-:Y:S01]  /*0470*/  IADD3 R27, PT, PT, R23, R25, R16 ;  /* 0x00000019171b7210 */ /* 0x000fe20007ffe010 */
[--C-:B------:R-:W-:Y:S01]  /*0480*/  IMAD.WIDE R24, R21, 0x4, R12.reuse ;  /* 0x0000000415187825 */ /* 0x100fe200078e020c */
[-C--:B------:R-:W-:Y:S02]  /*0490*/  LEA.HI.SX32 R21, R19, R4.reuse, 0x1b ;  /* 0x0000000413157211 */ /* 0x080fe400078fdaff */
[----:B------:R-:W-:Y:S02]  /*04a0*/  LEA.HI.SX32 R23, R17, R4, 0x1b ;  /* 0x0000000411177211 */ /* 0x000fe400078fdaff */
[----:B------:R0:W2:Y:S01]  /*04b0*/  LDG.E R29, desc[UR8][R24.64] ;  /* 0x00000008181d7981 */ /* 0x0000a2000c1e1900 */
[----:B------:R-:W-:-:S04]  /*04c0*/  IMAD.WIDE R20, R21, 0x4, R12 ;  /* 0x0000000415147825 */ /* 0x000fc800078e020c */
[--C-:B------:R-:W-:Y:S02]  /*04d0*/  IMAD.WIDE R16, R23, 0x4, R12.reuse ;  /* 0x0000000417107825 */ /* 0x100fe400078e020c */
[----:B------:R-:W3:Y:S01]  /*04e0*/  LDG.E R21, desc[UR8][R20.64] ;  /* 0x0000000814157981 */ /* 0x000ee2000c1e1900 */
[----:B0-----:R-:W-:Y:S01]  /*04f0*/  LEA.HI.SX32 R25, R19, R3, 0x1b ;  /* 0x0000000313197211 */ /* 0x001fe200078fdaff */
[--C-:B------:R-:W-:Y:S02]  /*0500*/  IMAD.WIDE R18, R18, 0x4, R12.reuse ;  /* 0x0000000412127825 */ /* 0x100fe400078e020c */
[----:B------:R-:W5:Y:S02]  /*0510*/  LDG.E R17, desc[UR8][R16.64] ;  /* 0x0000000810117981 */ /* 0x000f64000c1e1900 */
[C---:B------:R-:W-:Y:S02]  /*0520*/  IMAD.WIDE R22, R25.reuse, 0x4, R12 ;  /* 0x0000000419167825 */ /* 0x040fe400078e020c */
[----:B------:R-:W5:Y:S04]  /*0530*/  LDG.E R19, desc[UR8][R18.64] ;  /* 0x0000000812137981 */ /* 0x000f68000c1e1900 */
[----:B------:R-:W5:Y:S01]  /*0540*/  LDG.E R23, desc[UR8][R22.64] ;  /* 0x0000000816177981 */ /* 0x000f62000c1e1900 */
[----:B----4-:R-:W-:-:S05]  /*0550*/  IMAD.WIDE R24, R25, 0x4, R14 ;  /* 0x0000000419187825 */ /* 0x010fca00078e020e */
[----:B------:R-:W4:Y:S01]  /*0560*/  LDG.E R16, desc[UR8][R24.64] ;  /* 0x0000000818107981 */ /* 0x000f22000c1e1900 */
[----:B------:R-:W-:-:S04]  /*0570*/  LOP3.LUT R28, R28, R11, RZ, 0xc0, !PT ;  /* 0x0000000b1c1c7212 */ /* 0x000fc800078ec0ff */
[----:B------:R-:W-:Y:S02]  /*0580*/  SHF.R.S32.HI R28, RZ, R26, R28 ;  /* 0x0000001aff1c7219 */ /* 0x000fe4000001141c */
[----:B--2---:R-:W-:-:S04]  /*0590*/  LOP3.LUT R29, R29, R11, RZ, 0xc0, !PT ;  /* 0x0000000b1d1d7212 */ /* 0x004fc800078ec0ff */
[----:B------:R-:W-:Y:S02]  /*05a0*/  SHF.R.S32.HI R29, RZ, R26, R29 ;  /* 0x0000001aff1d7219 */ /* 0x000fe4000001141d */
[----:B---3--:R-:W-:Y:S02]  /*05b0*/  LOP3.LUT R21, R21, R10, RZ, 0xc0, !PT ;  /* 0x0000000a15157212 */ /* 0x008fe400078ec0ff */
[-C--:B-----5:R-:W-:Y:S02]  /*05c0*/  LOP3.LUT R20, R17, R6.reuse, RZ, 0xc0, !PT ;  /* 0x0000000611147212 */ /* 0x0a0fe400078ec0ff */
[----:B------:R-:W-:Y:S02]  /*05d0*/  IADD3 R27, PT, PT, R29, R27, R28 ;  /* 0x0000001b1d1b7210 */ /* 0x000fe40007ffe01c */
[----:B------:R-:W-:Y:S02]  /*05e0*/  SHF.R.S32.HI R20, RZ, R9, R20 ;  /* 0x00000009ff147219 */ /* 0x000fe40000011414 */
[----:B------:R-:W-:-:S02]  /*05f0*/  LOP3.LUT R26, R19, R6, RZ, 0xc0, !PT ;  /* 0x00000006131a7212 */ /* 0x000fc400078ec0ff */
[----:B------:R-:W-:Y:S02]  /*0600*/  SHF.R.S32.HI R6, RZ, R8, R21 ;  /* 0x00000008ff067219 */ /* 0x000fe40000011415 */
[----:B------:R-:W-:Y:S02]  /*0610*/  LOP3.LUT R23, R23, R10, RZ, 0xc0, !PT ;  /* 0x0000000a17177212 */ /* 0x000fe400078ec0ff */
[----:B------:R-:W-:Y:S02]  /*0620*/  SHF.R.S32.HI R9, RZ, R9, R26 ;  /* 0x00000009ff097219 */ /* 0x000fe4000001141a */
[----:B------:R-:W-:Y:S02]  /*0630*/  IADD3 R6, PT, PT, R20, R27, R6 ;  /* 0x0000001b14067210 */ /* 0x000fe40007ffe006 */
[----:B------:R-:W-:-:S03]  /*0640*/  SHF.R.S32.HI R23, RZ, R8, R23 ;  /* 0x00000008ff177219 */ /* 0x000fc60000011417 */
[----:B------:R-:W-:Y:S01]  /*0650*/  IMAD.IADD R6, R6, 0x1, R9 ;  /* 0x0000000106067824 */ /* 0x000fe200078e0209 */
[----:B------:R-:W-:-:S04]  /*0660*/  ISETP.NE.AND P0, PT, R23, 0x1, PT ;  /* 0x000000011700780c */ /* 0x000fc80003f05270 */
[C---:B------:R-:W-:Y:S02]  /*0670*/  LOP3.LUT R8, R6.reuse, 0xfffffffe, RZ, 0xc0, !PT ;  /* 0xfffffffe06087812 */ /* 0x040fe400078ec0ff */
[----:B------:R-:W-:Y:S02]  /*0680*/  ISETP.NE.AND P1, PT, R6, 0x3, PT ;  /* 0x000000030600780c */ /* 0x000fe40003f25270 */
[----:B------:R-:W-:Y:S02]  /*0690*/  ISETP.NE.AND P2, PT, R8, 0x2, PT ;  /* 0x000000020800780c */ /* 0x000fe40003f45270 */
[----:B------:R-:W-:-:S03]  /*06a0*/  SEL R6, RZ, 0xffffffff, P1 ;  /* 0xffffffffff067807 */ /* 0x000fc60000800000 */
[----:B------:R-:W-:-:S04]  /*06b0*/  @!P0 SEL R6, RZ, 0xffffffff, P2 ;  /* 0xffffffffff068807 */ /* 0x000fc80001000000 */
[----:B------:R-:W-:-:S04]  /*06c0*/  LOP3.LUT R6, R6, 0x1, RZ, 0xc0, !PT ;  /* 0x0000000106067812 */ /* 0x000fc800078ec0ff */
[----:B------:R-:W-:-:S04]  /*06d0*/  SHF.L.W.U32 R9, R6, R7, RZ ;  /* 0x0000000706097219 */ /* 0x000fc80000000eff */
[----:B----4-:R-:W-:-:S05]  /*06e0*/  LOP3.LUT R9, R9, R16, RZ, 0x3c, !PT ;  /* 0x0000001009097212 */ /* 0x010fca00078e3cff */
[----:B------:R0:W-:Y:S01]  /*06f0*/  STG.E desc[UR8][R24.64], R9 ;  /* 0x0000000918007986 */ /* 0x0001e2000c101908 */
[----:B------:R-:W-:Y:S01]  /*0700*/  ISETP.NE.AND P0, PT, R7, R2, PT ;  /* 0x000000020700720c */ /* 0x000fe20003f05270 */
[----:B------:R-:W-:-:S12]  /*0710*/  IMAD.MOV.U32 R7, RZ, RZ, R5 ;  /* 0x000000ffff077224 */ /* 0x000fd800078e0005 */
[----:B0-----:R-:W-:Y:S05]  /*0720*/  @P0 BRA `(.L_x_0) ;  /* 0xfffffff800a80947 */ /* 0x001fea000383ffff */
[----:B------:R-:W-:Y:S05]  /*0730*/  EXIT ;  /* 0x000000000000794d */ /* 0x000fea0003800000 */
.L_x_1:
[----:B------:R-:W-:-:S00]  /*0740*/  BRA `(.L_x_1) ;  /* 0xfffffffc00fc7947 */ /* 0x000fc0000383ffff */
[----:B------:R-:W-:-:S00]  /*0750*/  NOP ;  /* 0x0000000000007918 */ /* 0x000fc00000000000 */
        /* <DEDUP_REMOVED lines=10> */
.L_x_2:


//--------------------- .nv.shared.reserved.0     --------------------------
	.section	.nv.shared.reserved.0,"aw",@nobits
	.weak		__nv_reservedSMEM_offset_0_alias
	.size		__nv_reservedSMEM_offset_0_alias, 0, 64
	.other		__nv_reservedSMEM_offset_0_alias,@"STO_CUDA_RESERVED_SHARED STV_DEFAULT"
__nv_reservedSMEM_offset_0_alias:
	.zero		0
	.zero		64


//--------------------- .nv.constant0._Z6RunGoLPjS_iib --------------------------
	.section	.nv.constant0._Z6RunGoLPjS_iib,"a",@progbits
	.sectionflags	@""
	.align	4
.nv.constant0._Z6RunGoLPjS_iib:
	.zero		921


//--------------------- SYMBOLS --------------------------

	.type		.nv.reservedSmem.offset0,@object
	.size		.nv.reservedSmem.offset0,0x4
